	.headerflags	@"EF_CUDA_TEXMODE_UNIFIED EF_CUDA_64BIT_ADDRESS EF_CUDA_ACCELERATORS EF_CUDA_SM90 EF_CUDA_VIRTUAL_SM(EF_CUDA_SM90)"
	.elftype	@"ET_EXEC"


//--------------------- .nv.info                  --------------------------
	.section	.nv.info,"",@"SHT_CUDA_INFO"
	.align	4


	//----- nvinfo : EIATTR_REGCOUNT
	.align		4
        /*0000*/ 	.byte	0x04, 0x2f
        /*0002*/ 	.short	(.L_1 - .L_0)
	.align		4
.L_0:
        /*0004*/ 	.word	index@(triton_poi_fused_avg_pool2d_9)
        /*0008*/ 	.word	0x00000014


	//----- nvinfo : EIATTR_MIN_STACK_SIZE
	.align		4
.L_1:
        /*000c*/ 	.byte	0x04, 0x12
        /*000e*/ 	.short	(.L_3 - .L_2)
	.align		4
.L_2:
        /*0010*/ 	.word	index@(triton_poi_fused_avg_pool2d_9)
        /*0014*/ 	.word	0x00000000


	//----- nvinfo : EIATTR_FRAME_SIZE
	.align		4
.L_3:
        /*0018*/ 	.byte	0x04, 0x11
        /*001a*/ 	.short	(.L_5 - .L_4)
	.align		4
.L_4:
        /*001c*/ 	.word	index@(triton_poi_fused_avg_pool2d_9)
        /*0020*/ 	.word	0x00000000


	//----- nvinfo : EIATTR_MIN_STACK_SIZE
	.align		4
.L_5:
        /*0024*/ 	.byte	0x04, 0x12
        /*0026*/ 	.short	(.L_7 - .L_6)
	.align		4
.L_6:
        /*0028*/ 	.word	index@(triton_poi_fused_avg_pool2d_9)
        /*002c*/ 	.word	0x00000000
.L_7:


//--------------------- .nv.info.triton_poi_fused_avg_pool2d_9 --------------------------
	.section	.nv.info.triton_poi_fused_avg_pool2d_9,"",@"SHT_CUDA_INFO"
	.sectionflags	@""
	.align	4


	//----- nvinfo : EIATTR_CUDA_API_VERSION
	.align		4
        /*0000*/ 	.byte	0x04, 0x37
        /*0002*/ 	.short	(.L_9 - .L_8)
.L_8:
        /*0004*/ 	.word	0x0000007c


	//----- nvinfo : EIATTR_KPARAM_INFO
	.align		4
.L_9:
        /*0008*/ 	.byte	0x04, 0x17
        /*000a*/ 	.short	(.L_11 - .L_10)
.L_10:
        /*000c*/ 	.word	0x00000000
        /*0010*/ 	.short	0x0002
        /*0012*/ 	.short	0x0010
        /*0014*/ 	.byte	0x00, 0xf0, 0x11, 0x00


	//----- nvinfo : EIATTR_KPARAM_INFO
	.align		4
.L_11:
        /*0018*/ 	.byte	0x04, 0x17
        /*001a*/ 	.short	(.L_13 - .L_12)
.L_12:
        /*001c*/ 	.word	0x00000000
        /*0020*/ 	.short	0x0001
        /*0022*/ 	.short	0x0008
        /*0024*/ 	.byte	0x00, 0xf4, 0x21, 0x00


	//----- nvinfo : EIATTR_KPARAM_INFO
	.align		4
.L_13:
        /*0028*/ 	.byte	0x04, 0x17
        /*002a*/ 	.short	(.L_15 - .L_14)
.L_14:
        /*002c*/ 	.word	0x00000000
        /*0030*/ 	.short	0x0000
        /*0032*/ 	.short	0x0000
        /*0034*/ 	.byte	0x00, 0xf4, 0x21, 0x00


	//----- nvinfo : EIATTR_SPARSE_MMA_MASK
	.align		4
.L_15:
        /*0038*/ 	.byte	0x03, 0x50
        /*003a*/ 	.short	0x0000


	//----- nvinfo : EIATTR_MAXREG_COUNT
	.align		4
        /*003c*/ 	.byte	0x03, 0x1b
        /*003e*/ 	.short	0x00ff


	//----- nvinfo : EIATTR_EXIT_INSTR_OFFSETS
	.align		4
        /*0040*/ 	.byte	0x04, 0x1c
        /*0042*/ 	.short	(.L_17 - .L_16)


	//   ....[0]....
.L_16:
        /*0044*/ 	.word	0x000002a0


	//----- nvinfo : EIATTR_REQNTID
	.align		4
.L_17:
        /*0048*/ 	.byte	0x04, 0x10
        /*004a*/ 	.short	(.L_19 - .L_18)
.L_18:
        /*004c*/ 	.word	0x00000080
        /*0050*/ 	.word	0x00000001
        /*0054*/ 	.word	0x00000001


	//----- nvinfo : EIATTR_CBANK_PARAM_SIZE
	.align		4
.L_19:
        /*0058*/ 	.byte	0x03, 0x19
        /*005a*/ 	.short	0x0014


	//----- nvinfo : EIATTR_PARAM_CBANK
	.align		4
        /*005c*/ 	.byte	0x04, 0x0a
        /*005e*/ 	.short	(.L_21 - .L_20)
	.align		4
.L_20:
        /*0060*/ 	.word	index@(.nv.constant0.triton_poi_fused_avg_pool2d_9)
        /*0064*/ 	.short	0x0210
        /*0066*/ 	.short	0x0014


	//----- nvinfo : EIATTR_SW_WAR
	.align		4
.L_21:
        /*0068*/ 	.byte	0x04, 0x36
        /*006a*/ 	.short	(.L_23 - .L_22)
.L_22:
        /*006c*/ 	.word	0x00000008
.L_23:


//--------------------- .nv.callgraph             --------------------------
	.section	.nv.callgraph,"",@"SHT_CUDA_CALLGRAPH"
	.align	4
	.sectionentsize	8
	.align		4
        /*0000*/ 	.word	0x00000000
	.align		4
        /*0004*/ 	.word	0xffffffff
	.align		4
        /*0008*/ 	.word	0x00000000
	.align		4
        /*000c*/ 	.word	0xfffffffe
	.align		4
        /*0010*/ 	.word	0x00000000
	.align		4
        /*0014*/ 	.word	0xfffffffd
	.align		4
        /*0018*/ 	.word	0x00000000
	.align		4
        /*001c*/ 	.word	0xfffffffc


//--------------------- .text.triton_poi_fused_avg_pool2d_9 --------------------------
	.section	.text.triton_poi_fused_avg_pool2d_9,"ax",@progbits
	.align	128
        .global         triton_poi_fused_avg_pool2d_9
        .type           triton_poi_fused_avg_pool2d_9,@function
        .size           triton_poi_fused_avg_pool2d_9,(.L_x_1 - triton_poi_fused_avg_pool2d_9)
        .other          triton_poi_fused_avg_pool2d_9,@"STO_CUDA_ENTRY STV_DEFAULT"
triton_poi_fused_avg_pool2d_9:
.text.triton_poi_fused_avg_pool2d_9:
[----:B------:R-:W-:Y:S01]  /*0000*/  LDC R1, c[0x0][0x28] ;  /* 0x00000a00ff017b82 */ /* 0x000fe20000000800 */
[----:B------:R-:W1:Y:S07]  /*0010*/  S2R R7, SR_CTAID.X ;  /* 0x0000000000077919 */ /* 0x000e6e0000002500 */
[----:B------:R-:W2:Y:S01]  /*0020*/  LDC.64 R2, c[0x0][0x210] ;  /* 0x00008400ff027b82 */ /* 0x000ea20000000a00 */
[----:B------:R-:W-:Y:S01]  /*0030*/  ULDC.64 UR4, c[0x0][0x208] ;  /* 0x0000820000047ab9 */ /* 0x000fe20000000a00 */
[----:B------:R-:W3:Y:S01]  /*0040*/  S2R R4, SR_TID.X ;  /* 0x0000000000047919 */ /* 0x000ee20000002100 */
[----:B-1----:R-:W-:-:S02]  /*0050*/  SHF.L.U32 R0, R7, 0x8, RZ ;  /* 0x0000000807007819 */ /* 0x002fc400000006ff */
[----:B------:R-:W-:Y:S02]  /*0060*/  SHF.R.U32.HI R6, RZ, 0x17, R7 ;  /* 0x00000017ff067819 */ /* 0x000fe40000011607 */
[----:B---3--:R-:W-:Y:S02]  /*0070*/  SHF.L.U32 R4, R4, 0x1, RZ ;  /* 0x0000000104047819 */ /* 0x008fe400000006ff */
[----:B------:R-:W-:Y:S02]  /*0080*/  IADD3 R5, R0, 0x1, RZ ;  /* 0x0000000100057810 */ /* 0x000fe40007ffe0ff */
[----:B------:R-:W-:Y:S02]  /*0090*/  SGXT.U32 R6, R6, 0x1 ;  /* 0x000000010606781a */ /* 0x000fe40000000000 */
[----:B------:R-:W-:Y:S02]  /*00a0*/  LOP3.LUT R0, R4, 0xfe, RZ, 0xc0, !PT ;  /* 0x000000fe04007812 */ /* 0x000fe400078ec0ff */
[----:B------:R-:W-:-:S02]  /*00b0*/  IADD3 R6, R5, R6, RZ ;  /* 0x0000000605067210 */ /* 0x000fc40007ffe0ff */
[----:B------:R-:W-:Y:S02]  /*00c0*/  PRMT R0, R0, 0x6540, R7 ;  /* 0x0000654000007816 */ /* 0x000fe40000000007 */
[----:B------:R-:W-:Y:S02]  /*00d0*/  LOP3.LUT R6, R6, 0x7fffff02, RZ, 0xc0, !PT ;  /* 0x7fffff0206067812 */ /* 0x000fe400078ec0ff */
[----:B------:R-:W-:Y:S02]  /*00e0*/  SHF.L.U32 R7, R0, 0x2, RZ ;  /* 0x0000000200077819 */ /* 0x000fe400000006ff */
[----:B------:R-:W-:-:S03]  /*00f0*/  IADD3 R6, R5, -R6, RZ ;  /* 0x8000000605067210 */ /* 0x000fc60007ffe0ff */
[----:B--2---:R-:W-:Y:S01]  /*0100*/  IMAD.WIDE R4, R7, 0x4, R2 ;  /* 0x0000000407047825 */ /* 0x004fe200078e0202 */
[----:B------:R-:W-:-:S04]  /*0110*/  LEA R9, R6, R7, 0x1 ;  /* 0x0000000706097211 */ /* 0x000fc800078e08ff */
[----:B------:R-:W-:Y:S01]  /*0120*/  IADD3 R11, R9, 0x4, RZ ;  /* 0x00000004090b7810 */ /* 0x000fe20007ffe0ff */
[--C-:B------:R-:W-:Y:S01]  /*0130*/  IMAD.WIDE R6, R9, 0x4, R2.reuse ;  /* 0x0000000409067825 */ /* 0x100fe200078e0202 */
[----:B------:R-:W-:Y:S01]  /*0140*/  IADD3 R17, R9, 0x5, RZ ;  /* 0x0000000509117810 */ /* 0x000fe20007ffe0ff */
[----:B------:R-:W2:Y:S02]  /*0150*/  LDG.E.EL R12, desc[UR4][R4.64] ;  /* 0x00000004040c7981 */ /* 0x000ea4000c2e1900 */
[--C-:B------:R-:W-:Y:S02]  /*0160*/  IMAD.WIDE R8, R11, 0x4, R2.reuse ;  /* 0x000000040b087825 */ /* 0x100fe400078e0202 */
[----:B------:R-:W2:Y:S02]  /*0170*/  LDG.E.EL R15, desc[UR4][R4.64+0x4] ;  /* 0x00000404040f7981 */ /* 0x000ea4000c2e1900 */
[----:B------:R-:W-:Y:S02]  /*0180*/  IMAD.WIDE R10, R17, 0x4, R2 ;  /* 0x00000004110a7825 */ /* 0x000fe400078e0202 */
[----:B------:R-:W3:Y:S01]  /*0190*/  LDG.E.EL R13, desc[UR4][R6.64] ;  /* 0x00000004060d7981 */ /* 0x000ee2000c2e1900 */
[----:B------:R-:W1:Y:S03]  /*01a0*/  LDC.64 R2, c[0x0][0x218] ;  /* 0x00008600ff027b82 */ /* 0x000e660000000a00 */
[----:B------:R-:W3:Y:S04]  /*01b0*/  LDG.E.EL R14, desc[UR4][R6.64+0x4] ;  /* 0x00000404060e7981 */ /* 0x000ee8000c2e1900 */
[----:B------:R-:W4:Y:S04]  /*01c0*/  LDG.E.EL R16, desc[UR4][R4.64+0x10] ;  /* 0x0000100404107981 */ /* 0x000f28000c2e1900 */
[----:B------:R-:W5:Y:S04]  /*01d0*/  LDG.E.EL R8, desc[UR4][R8.64] ;  /* 0x0000000408087981 */ /* 0x000f68000c2e1900 */
[----:B------:R-:W5:Y:S04]  /*01e0*/  LDG.E.EL R17, desc[UR4][R4.64+0x14] ;  /* 0x0000140404117981 */ /* 0x000f68000c2e1900 */
[----:B------:R-:W5:Y:S01]  /*01f0*/  LDG.E.EL R10, desc[UR4][R10.64] ;  /* 0x000000040a0a7981 */ /* 0x000f62000c2e1900 */
[----:B-1----:R-:W-:-:S04]  /*0200*/  IMAD.WIDE R2, R0, 0x4, R2 ;  /* 0x0000000400027825 */ /* 0x002fc800078e0202 */
[----:B--2---:R-:W-:Y:S01]  /*0210*/  FADD R15, R12, R15 ;  /* 0x0000000f0c0f7221 */ /* 0x004fe20000000000 */
[----:B---3--:R-:W-:-:S03]  /*0220*/  FADD R13, R13, R14 ;  /* 0x0000000e0d0d7221 */ /* 0x008fc60000000000 */
[----:B----4-:R-:W-:Y:S01]  /*0230*/  FADD R16, R16, R15 ;  /* 0x0000000f10107221 */ /* 0x010fe20000000000 */
[----:B-----5:R-:W-:-:S03]  /*0240*/  FADD R13, R8, R13 ;  /* 0x0000000d080d7221 */ /* 0x020fc60000000000 */
[----:B------:R-:W-:Y:S01]  /*0250*/  FADD R16, R17, R16 ;  /* 0x0000001011107221 */ /* 0x000fe20000000000 */
[----:B------:R-:W-:-:S03]  /*0260*/  FADD R13, R10, R13 ;  /* 0x0000000d0a0d7221 */ /* 0x000fc60000000000 */
[----:B------:R-:W-:Y:S01]  /*0270*/  FMUL R12, R16, 0.25 ;  /* 0x3e800000100c7820 */ /* 0x000fe20000400000 */
[----:B------:R-:W-:-:S05]  /*0280*/  FMUL R13, R13, 0.25 ;  /* 0x3e8000000d0d7820 */ /* 0x000fca0000400000 */
[----:B------:R-:W-:Y:S01]  /*0290*/  STG.E.64 desc[UR4][R2.64], R12 ;  /* 0x0000000c02007986 */ /* 0x000fe2000c101b04 */
[----:B------:R-:W-:Y:S05]  /*02a0*/  EXIT ;  /* 0x000000000000794d */ /* 0x000fea0003800000 */
.L_x_0:
[----:B------:R-:W-:-:S00]  /*02b0*/  BRA `(.L_x_0) ;  /* 0xfffffffc00fc7947 */ /* 0x000fc0000383ffff */
[----:B------:R-:W-:-:S00]  /*02c0*/  NOP ;  /* 0x0000000000007918 */ /* 0x000fc00000000000 */
        /* <DEDUP_REMOVED lines=11> */
.L_x_1:


//--------------------- .nv.constant0.triton_poi_fused_avg_pool2d_9 --------------------------
	.section	.nv.constant0.triton_poi_fused_avg_pool2d_9,"a",@progbits
	.sectionflags	@""
	.align	4
.nv.constant0.triton_poi_fused_avg_pool2d_9:
	.zero		548
